	.headerflags	@"EF_CUDA_TEXMODE_UNIFIED EF_CUDA_64BIT_ADDRESS EF_CUDA_ACCELERATORS EF_CUDA_SM90 EF_CUDA_VIRTUAL_SM(EF_CUDA_SM90)"
	.elftype	@"ET_EXEC"


//--------------------- .nv.info                  --------------------------
	.section	.nv.info,"",@"SHT_CUDA_INFO"
	.align	4


	//----- nvinfo : EIATTR_REGCOUNT
	.align		4
        /*0000*/ 	.byte	0x04, 0x2f
        /*0002*/ 	.short	(.L_2 - .L_1)
	.align		4
.L_1:
        /*0004*/ 	.word	index@(triton_poi_fused_add_mul_pow_sqrt_tanh_0)
        /*0008*/ 	.word	0x0000000e


	//----- nvinfo : EIATTR_MIN_STACK_SIZE
	.align		4
.L_2:
        /*000c*/ 	.byte	0x04, 0x12
        /*000e*/ 	.short	(.L_4 - .L_3)
	.align		4
.L_3:
        /*0010*/ 	.word	index@(triton_poi_fused_add_mul_pow_sqrt_tanh_0)
        /*0014*/ 	.word	0x00000000


	//----- nvinfo : EIATTR_FRAME_SIZE
	.align		4
.L_4:
        /*0018*/ 	.byte	0x04, 0x11
        /*001a*/ 	.short	(.L_6 - .L_5)
	.align		4
.L_5:
        /*001c*/ 	.word	index@(triton_poi_fused_add_mul_pow_sqrt_tanh_0)
        /*0020*/ 	.word	0x00000000


	//----- nvinfo : EIATTR_MIN_STACK_SIZE
	.align		4
.L_6:
        /*0024*/ 	.byte	0x04, 0x12
        /*0026*/ 	.short	(.L_8 - .L_7)
	.align		4
.L_7:
        /*0028*/ 	.word	index@(triton_poi_fused_add_mul_pow_sqrt_tanh_0)
        /*002c*/ 	.word	0x00000000
.L_8:


//--------------------- .nv.info.triton_poi_fused_add_mul_pow_sqrt_tanh_0 --------------------------
	.section	.nv.info.triton_poi_fused_add_mul_pow_sqrt_tanh_0,"",@"SHT_CUDA_INFO"
	.sectionflags	@""
	.align	4


	//----- nvinfo : EIATTR_CUDA_API_VERSION
	.align		4
        /*0000*/ 	.byte	0x04, 0x37
        /*0002*/ 	.short	(.L_10 - .L_9)
.L_9:
        /*0004*/ 	.word	0x0000007c


	//----- nvinfo : EIATTR_KPARAM_INFO
	.align		4
.L_10:
        /*0008*/ 	.byte	0x04, 0x17
        /*000a*/ 	.short	(.L_12 - .L_11)
.L_11:
        /*000c*/ 	.word	0x00000000
        /*0010*/ 	.short	0x0002
        /*0012*/ 	.short	0x0010
        /*0014*/ 	.byte	0x00, 0xf0, 0x11, 0x00


	//----- nvinfo : EIATTR_KPARAM_INFO
	.align		4
.L_12:
        /*0018*/ 	.byte	0x04, 0x17
        /*001a*/ 	.short	(.L_14 - .L_13)
.L_13:
        /*001c*/ 	.word	0x00000000
        /*0020*/ 	.short	0x0001
        /*0022*/ 	.short	0x0008
        /*0024*/ 	.byte	0x00, 0xf4, 0x21, 0x00


	//----- nvinfo : EIATTR_KPARAM_INFO
	.align		4
.L_14:
        /*0028*/ 	.byte	0x04, 0x17
        /*002a*/ 	.short	(.L_16 - .L_15)
.L_15:
        /*002c*/ 	.word	0x00000000
        /*0030*/ 	.short	0x0000
        /*0032*/ 	.short	0x0000
        /*0034*/ 	.byte	0x00, 0xf4, 0x21, 0x00


	//----- nvinfo : EIATTR_SPARSE_MMA_MASK
	.align		4
.L_16:
        /*0038*/ 	.byte	0x03, 0x50
        /*003a*/ 	.short	0x0000


	//----- nvinfo : EIATTR_MAXREG_COUNT
	.align		4
        /*003c*/ 	.byte	0x03, 0x1b
        /*003e*/ 	.short	0x00ff


	//----- nvinfo : EIATTR_EXIT_INSTR_OFFSETS
	.align		4
        /*0040*/ 	.byte	0x04, 0x1c
        /*0042*/ 	.short	(.L_18 - .L_17)


	//   ....[0]....
.L_17:
        /*0044*/ 	.word	0x000004d0


	//   ....[1]....
        /*0048*/ 	.word	0x000004f0


	//----- nvinfo : EIATTR_REQNTID
	.align		4
.L_18:
        /*004c*/ 	.byte	0x04, 0x10
        /*004e*/ 	.short	(.L_20 - .L_19)
.L_19:
        /*0050*/ 	.word	0x00000080
        /*0054*/ 	.word	0x00000001
        /*0058*/ 	.word	0x00000001


	//----- nvinfo : EIATTR_CRS_STACK_SIZE
	.align		4
.L_20:
        /*005c*/ 	.byte	0x04, 0x1e
        /*005e*/ 	.short	(.L_22 - .L_21)
.L_21:
        /*0060*/ 	.word	0x00000000


	//----- nvinfo : EIATTR_CBANK_PARAM_SIZE
	.align		4
.L_22:
        /*0064*/ 	.byte	0x03, 0x19
        /*0066*/ 	.short	0x0014


	//----- nvinfo : EIATTR_PARAM_CBANK
	.align		4
        /*0068*/ 	.byte	0x04, 0x0a
        /*006a*/ 	.short	(.L_24 - .L_23)
	.align		4
.L_23:
        /*006c*/ 	.word	index@(.nv.constant0.triton_poi_fused_add_mul_pow_sqrt_tanh_0)
        /*0070*/ 	.short	0x0210
        /*0072*/ 	.short	0x0014


	//----- nvinfo : EIATTR_SW_WAR
	.align		4
.L_24:
        /*0074*/ 	.byte	0x04, 0x36
        /*0076*/ 	.short	(.L_26 - .L_25)
.L_25:
        /*0078*/ 	.word	0x00000008
.L_26:


//--------------------- .nv.callgraph             --------------------------
	.section	.nv.callgraph,"",@"SHT_CUDA_CALLGRAPH"
	.align	4
	.sectionentsize	8
	.align		4
        /*0000*/ 	.word	0x00000000
	.align		4
        /*0004*/ 	.word	0xffffffff
	.align		4
        /*0008*/ 	.word	0x00000000
	.align		4
        /*000c*/ 	.word	0xfffffffe
	.align		4
        /*0010*/ 	.word	0x00000000
	.align		4
        /*0014*/ 	.word	0xfffffffd
	.align		4
        /*0018*/ 	.word	0x00000000
	.align		4
        /*001c*/ 	.word	0xfffffffc


//--------------------- .nv.constant4             --------------------------
	.section	.nv.constant4,"a",@progbits
	.align	8
	.align		8
.nv.constant4:
        /*0000*/ 	.dword	_$_str


//--------------------- .text.triton_poi_fused_add_mul_pow_sqrt_tanh_0 --------------------------
	.section	.text.triton_poi_fused_add_mul_pow_sqrt_tanh_0,"ax",@progbits
	.align	128
        .global         triton_poi_fused_add_mul_pow_sqrt_tanh_0
        .type           triton_poi_fused_add_mul_pow_sqrt_tanh_0,@function
        .size           triton_poi_fused_add_mul_pow_sqrt_tanh_0,(.L_x_9 - triton_poi_fused_add_mul_pow_sqrt_tanh_0)
        .other          triton_poi_fused_add_mul_pow_sqrt_tanh_0,@"STO_CUDA_ENTRY STV_DEFAULT"
triton_poi_fused_add_mul_pow_sqrt_tanh_0:
.text.triton_poi_fused_add_mul_pow_sqrt_tanh_0:
[----:B------:R-:W0:Y:S02]  /*0000*/  LDC R1, c[0x0][0x28] ;  /* 0x00000a00ff017b82 */ /* 0x000e240000000800 */
[----:B------:R-:W1:Y:S01]  /*0010*/  S2R R0, SR_TID.X ;  /* 0x0000000000007919 */ /* 0x000e620000002100 */
[----:B------:R-:W-:Y:S01]  /*0020*/  ULDC.64 UR4, c[0x0][0x208] ;  /* 0x0000820000047ab9 */ /* 0x000fe20000000a00 */
[----:B------:R-:W-:Y:S01]  /*0030*/  BSSY B0, `(.L_x_0) ;  /* 0x000000b000007945 */ /* 0x000fe20003800000 */
[----:B------:R-:W2:Y:S01]  /*0040*/  S2R R3, SR_CTAID.X ;  /* 0x0000000000037919 */ /* 0x000ea20000002500 */
[----:B-1----:R-:W-:-:S04]  /*0050*/  SHF.L.U32 R0, R0, 0x1, RZ ;  /* 0x0000000100007819 */ /* 0x002fc800000006ff */
[----:B------:R-:W-:-:S04]  /*0060*/  LOP3.LUT R0, R0, 0xfe, RZ, 0xc0, !PT ;  /* 0x000000fe00007812 */ /* 0x000fc800078ec0ff */
[----:B--2---:R-:W-:Y:S02]  /*0070*/  LEA R4, R3, R0, 0x8 ;  /* 0x0000000003047211 */ /* 0x004fe400078e40ff */
[----:B------:R-:W-:Y:S02]  /*0080*/  CS2R R2, SRZ ;  /* 0x0000000000027805 */ /* 0x000fe4000001ff00 */
[----:B------:R-:W-:-:S13]  /*0090*/  ISETP.GE.AND P0, PT, R4, 0x100, PT ;  /* 0x000001000400780c */ /* 0x000fda0003f06270 */
[----:B------:R-:W-:Y:S05]  /*00a0*/  @P0 BRA `(.L_x_1) ;  /* 0x00000000000c0947 */ /* 0x000fea0003800000 */
[----:B------:R-:W1:Y:S02]  /*00b0*/  LDC.64 R2, c[0x0][0x210] ;  /* 0x00008400ff027b82 */ /* 0x000e640000000a00 */
[----:B-1----:R-:W-:-:S06]  /*00c0*/  IMAD.WIDE R2, R4, 0x4, R2 ;  /* 0x0000000404027825 */ /* 0x002fcc00078e0202 */
[----:B------:R-:W5:Y:S02]  /*00d0*/  LDG.E.64 R2, desc[UR4][R2.64] ;  /* 0x0000000402027981 */ /* 0x000f64000c1e1b00 */
.L_x_1:
[----:B------:R-:W-:Y:S05]  /*00e0*/  BSYNC B0 ;  /* 0x0000000000007941 */ /* 0x000fea0003800000 */
.L_x_0:
[-C--:B-----5:R-:W-:Y:S01]  /*00f0*/  FMUL R5, R2, R2.reuse ;  /* 0x0000000202057220 */ /* 0x0a0fe20000400000 */
[-C--:B------:R-:W-:Y:S01]  /*0100*/  FMUL R0, R3, R3.reuse ;  /* 0x0000000303007220 */ /* 0x080fe20000400000 */
[----:B------:R-:W-:Y:S02]  /*0110*/  BSSY B0, `(.L_x_2) ;  /* 0x000001b000007945 */ /* 0x000fe40003800000 */
[----:B------:R-:W-:Y:S01]  /*0120*/  FMUL R5, R5, R2 ;  /* 0x0000000205057220 */ /* 0x000fe20000400000 */
[----:B------:R-:W-:-:S03]  /*0130*/  FMUL R0, R0, R3 ;  /* 0x0000000300007220 */ /* 0x000fc60000400000 */
[----:B------:R-:W-:Y:S01]  /*0140*/  FFMA R5, R5, 0.044714998453855514526, R2 ;  /* 0x3d37271305057823 */ /* 0x000fe20000000002 */
[----:B------:R-:W-:-:S03]  /*0150*/  FFMA R0, R0, 0.044714998453855514526, R3 ;  /* 0x3d37271300007823 */ /* 0x000fc60000000003 */
[----:B------:R-:W-:Y:S01]  /*0160*/  FMUL R9, R5, 0.79788458347320556641 ;  /* 0x3f4c422a05097820 */ /* 0x000fe20000400000 */
[----:B------:R-:W-:-:S03]  /*0170*/  FMUL R5, R0, 0.79788458347320556641 ;  /* 0x3f4c422a00057820 */ /* 0x000fc60000400000 */
[----:B------:R-:W-:-:S05]  /*0180*/  FADD.FTZ R8, |R9|, -RZ ;  /* 0x800000ff09087221 */ /* 0x000fca0000010200 */
[----:B------:R-:W-:-:S13]  /*0190*/  FSETP.GE.AND P1, PT, R8, 0.60000002384185791016, PT ;  /* 0x3f19999a0800780b */ /* 0x000fda0003f26000 */
[----:B------:R-:W-:Y:S05]  /*01a0*/  @!P1 BRA `(.L_x_3) ;  /* 0x0000000000289947 */ /* 0x000fea0003800000 */
[C---:B------:R-:W-:Y:S01]  /*01b0*/  FMUL R0, R8.reuse, 2.8853900432586669922 ;  /* 0x4038aa3b08007820 */ /* 0x040fe20000400000 */
[----:B------:R-:W-:Y:S01]  /*01c0*/  HFMA2.MMA R6, -RZ, RZ, 1.875, 0 ;  /* 0x3f800000ff067435 */ /* 0x000fe200000001ff */
[----:B------:R-:W-:-:S04]  /*01d0*/  FSETP.GE.AND P1, PT, R8, 9.010913848876953125, PT ;  /* 0x41102cb40800780b */ /* 0x000fc80003f26000 */
[----:B------:R-:W1:Y:S02]  /*01e0*/  MUFU.EX2 R0, R0 ;  /* 0x0000000000007308 */ /* 0x000e640000000800 */
[----:B-1----:R-:W-:-:S06]  /*01f0*/  FADD R7, R0, 1 ;  /* 0x3f80000000077421 */ /* 0x002fcc0000000000 */
[----:B------:R-:W1:Y:S02]  /*0200*/  MUFU.RCP R7, R7 ;  /* 0x0000000700077308 */ /* 0x000e640000001000 */
[----:B-1----:R-:W-:-:S05]  /*0210*/  FFMA.FTZ R6, R7, -2, R6 ;  /* 0xc000000007067823 */ /* 0x002fca0000010006 */
[----:B------:R-:W-:-:S04]  /*0220*/  FSEL R6, R6, 1, !P1 ;  /* 0x3f80000006067808 */ /* 0x000fc80004800000 */
[----:B------:R-:W-:Y:S01]  /*0230*/  LOP3.LUT R6, R6, 0x80000000, R9, 0xf8, !PT ;  /* 0x8000000006067812 */ /* 0x000fe200078ef809 */
[----:B------:R-:W-:Y:S06]  /*0240*/  BRA `(.L_x_4) ;  /* 0x00000000001c7947 */ /* 0x000fec0003800000 */
.L_x_3:
[----:B------:R-:W-:Y:S01]  /*0250*/  MOV R0, 0x3c80f082 ;  /* 0x3c80f08200007802 */ /* 0x000fe20000000f00 */
[----:B------:R-:W-:-:S04]  /*0260*/  FMUL R7, R9, R9 ;  /* 0x0000000909077220 */ /* 0x000fc80000400000 */
[----:B------:R-:W-:-:S04]  /*0270*/  FFMA.FTZ R0, R7, R0, -0.052303962409496307373 ;  /* 0xbd563cae07007423 */ /* 0x000fc80000010000 */
[----:B------:R-:W-:-:S04]  /*0280*/  FFMA.FTZ R0, R7, R0, 0.1331529766321182251 ;  /* 0x3e08594107007423 */ /* 0x000fc80000010000 */
[----:B------:R-:W-:-:S04]  /*0290*/  FFMA.FTZ R0, R7, R0, -0.33332768082618713379 ;  /* 0xbeaaa9ed07007423 */ /* 0x000fc80000010000 */
[----:B------:R-:W-:-:S04]  /*02a0*/  FFMA.FTZ R0, R7, R0, RZ ;  /* 0x0000000007007223 */ /* 0x000fc800000100ff */
[----:B------:R-:W-:-:S07]  /*02b0*/  FFMA.FTZ R6, R9, R0, R9 ;  /* 0x0000000009067223 */ /* 0x000fce0000010009 */
.L_x_4:
[----:B------:R-:W-:Y:S05]  /*02c0*/  BSYNC B0 ;  /* 0x0000000000007941 */ /* 0x000fea0003800000 */
.L_x_2:
[----:B------:R-:W-:Y:S01]  /*02d0*/  FADD.FTZ R10, |R5|, -RZ ;  /* 0x800000ff050a7221 */ /* 0x000fe20000010200 */
[----:B------:R-:W-:Y:S01]  /*02e0*/  BSSY B0, `(.L_x_5) ;  /* 0x0000015000007945 */ /* 0x000fe20003800000 */
[----:B------:R-:W-:-:S03]  /*02f0*/  SHF.R.S32.HI R9, RZ, 0x1f, R4 ;  /* 0x0000001fff097819 */ /* 0x000fc60000011404 */
        /* <DEDUP_REMOVED lines=12> */
.L_x_6:
[----:B------:R-:W-:Y:S01]  /*03c0*/  MOV R0, 0x3c80f082 ;  /* 0x3c80f08200007802 */ /* 0x000fe20000000f00 */
[----:B------:R-:W-:-:S04]  /*03d0*/  FMUL R7, R5, R5 ;  /* 0x0000000505077220 */ /* 0x000fc80000400000 */
[----:B------:R-:W-:-:S04]  /*03e0*/  FFMA.FTZ R0, R7, R0, -0.052303962409496307373 ;  /* 0xbd563cae07007423 */ /* 0x000fc80000010000 */
[----:B------:R-:W-:-:S04]  /*03f0*/  FFMA.FTZ R0, R7, R0, 0.1331529766321182251 ;  /* 0x3e08594107007423 */ /* 0x000fc80000010000 */
[----:B------:R-:W-:-:S04]  /*0400*/  FFMA.FTZ R0, R7, R0, -0.33332768082618713379 ;  /* 0xbeaaa9ed07007423 */ /* 0x000fc80000010000 */
[----:B------:R-:W-:-:S04]  /*0410*/  FFMA.FTZ R0, R7, R0, RZ ;  /* 0x0000000007007223 */ /* 0x000fc800000100ff */
[----:B------:R-:W-:-:S07]  /*0420*/  FFMA.FTZ R5, R5, R0, R5 ;  /* 0x0000000005057223 */ /* 0x000fce0000010005 */
.L_x_7:
[----:B------:R-:W-:Y:S05]  /*0430*/  BSYNC B0 ;  /* 0x0000000000007941 */ /* 0x000fea0003800000 */
.L_x_5:
[----:B------:R-:W-:Y:S01]  /*0440*/  FADD R7, R6, 1 ;  /* 0x3f80000006077421 */ /* 0x000fe20000000000 */
[----:B------:R-:W-:Y:S01]  /*0450*/  ULDC.64 UR6, c[0x0][0x218] ;  /* 0x0000860000067ab9 */ /* 0x000fe20000000a00 */
[----:B------:R-:W-:Y:S01]  /*0460*/  FMUL R3, R3, 0.5 ;  /* 0x3f00000003037820 */ /* 0x000fe20000400000 */
[----:B------:R-:W-:Y:S01]  /*0470*/  FMUL R0, R2, 0.5 ;  /* 0x3f00000002007820 */ /* 0x000fe20000400000 */
[----:B------:R-:W-:Y:S01]  /*0480*/  FADD R6, R5, 1 ;  /* 0x3f80000005067421 */ /* 0x000fe20000000000 */
[----:B------:R-:W-:Y:S02]  /*0490*/  LEA R2, P1, R4, UR6, 0x2 ;  /* 0x0000000604027c11 */ /* 0x000fe4000f8210ff */
[----:B------:R-:W-:Y:S01]  /*04a0*/  FMUL R10, R0, R7 ;  /* 0x00000007000a7220 */ /* 0x000fe20000400000 */
[----:B------:R-:W-:Y:S01]  /*04b0*/  FMUL R11, R3, R6 ;  /* 0x00000006030b7220 */ /* 0x000fe20000400000 */
[----:B------:R-:W-:Y:S01]  /*04c0*/  LEA.HI.X R3, R4, UR7, R9, 0x2, P1 ;  /* 0x0000000704037c11 */ /* 0x000fe200088f1409 */
[----:B------:R-:W-:Y:S08]  /*04d0*/  @P0 EXIT ;  /* 0x000000000000094d */ /* 0x000ff00003800000 */
[----:B------:R-:W-:Y:S01]  /*04e0*/  STG.E.64 desc[UR4][R2.64], R10 ;  /* 0x0000000a02007986 */ /* 0x000fe2000c101b04 */
[----:B------:R-:W-:Y:S05]  /*04f0*/  EXIT ;  /* 0x000000000000794d */ /* 0x000fea0003800000 */
.L_x_8:
[----:B------:R-:W-:-:S00]  /*0500*/  BRA `(.L_x_8) ;  /* 0xfffffffc00fc7947 */ /* 0x000fc0000383ffff */
[----:B------:R-:W-:-:S00]  /*0510*/  NOP ;  /* 0x0000000000007918 */ /* 0x000fc00000000000 */
        /* <DEDUP_REMOVED lines=14> */
.L_x_9:


//--------------------- .nv.global.init           --------------------------
	.section	.nv.global.init,"aw",@progbits
.nv.global.init:
	.type		_$_str,@object
	.size		_$_str,(.L_0 - _$_str)
_$_str:
        /*0000*/ 	.byte	0x5f, 0x5f, 0x43, 0x55, 0x44, 0x41, 0x5f, 0x46, 0x54, 0x5a, 0x00
.L_0:


//--------------------- .nv.constant0.triton_poi_fused_add_mul_pow_sqrt_tanh_0 --------------------------
	.section	.nv.constant0.triton_poi_fused_add_mul_pow_sqrt_tanh_0,"a",@progbits
	.sectionflags	@""
	.align	4
.nv.constant0.triton_poi_fused_add_mul_pow_sqrt_tanh_0:
	.zero		548
